//
// Generated by NVIDIA NVVM Compiler
//
// Compiler Build ID: CL-36424714
// Cuda compilation tools, release 13.0, V13.0.88
// Based on NVVM 20.0.0
//

.version 9.0
.target sm_100
.address_size 64

	// .globl	_Z10bfs_kernel8CSRGraphPjS0_S0_jS0_j

.visible .entry _Z10bfs_kernel8CSRGraphPjS0_S0_jS0_j(
	.param .align 8 .b8 _Z10bfs_kernel8CSRGraphPjS0_S0_jS0_j_param_0[24],
	.param .u64 .ptr .align 1 _Z10bfs_kernel8CSRGraphPjS0_S0_jS0_j_param_1,
	.param .u64 .ptr .align 1 _Z10bfs_kernel8CSRGraphPjS0_S0_jS0_j_param_2,
	.param .u64 .ptr .align 1 _Z10bfs_kernel8CSRGraphPjS0_S0_jS0_j_param_3,
	.param .u32 _Z10bfs_kernel8CSRGraphPjS0_S0_jS0_j_param_4,
	.param .u64 .ptr .align 1 _Z10bfs_kernel8CSRGraphPjS0_S0_jS0_j_param_5,
	.param .u32 _Z10bfs_kernel8CSRGraphPjS0_S0_jS0_j_param_6
)
{
	.reg .pred 	%p<5>;
	.reg .b32 	%r<20>;
	.reg .b64 	%rd<26>;

	ld.param.u64 	%rd8, [_Z10bfs_kernel8CSRGraphPjS0_S0_jS0_j_param_0+8];
	ld.param.u64 	%rd7, [_Z10bfs_kernel8CSRGraphPjS0_S0_jS0_j_param_0];
	ld.param.u64 	%rd9, [_Z10bfs_kernel8CSRGraphPjS0_S0_jS0_j_param_1];
	ld.param.u64 	%rd10, [_Z10bfs_kernel8CSRGraphPjS0_S0_jS0_j_param_2];
	ld.param.u64 	%rd11, [_Z10bfs_kernel8CSRGraphPjS0_S0_jS0_j_param_3];
	ld.param.u32 	%r9, [_Z10bfs_kernel8CSRGraphPjS0_S0_jS0_j_param_4];
	ld.param.u64 	%rd12, [_Z10bfs_kernel8CSRGraphPjS0_S0_jS0_j_param_5];
	ld.param.u32 	%r8, [_Z10bfs_kernel8CSRGraphPjS0_S0_jS0_j_param_6];
	mov.u32 	%r10, %ctaid.x;
	mov.u32 	%r11, %ntid.x;
	mov.u32 	%r12, %tid.x;
	mad.lo.s32 	%r1, %r10, %r11, %r12;
	setp.ge.u32 	%p1, %r1, %r9;
	@%p1 bra 	$L__BB0_6;
	cvta.to.global.u64 	%rd13, %rd7;
	cvta.to.global.u64 	%rd14, %rd10;
	mul.wide.u32 	%rd15, %r1, 4;
	add.s64 	%rd16, %rd14, %rd15;
	ld.global.u32 	%r13, [%rd16];
	mul.wide.u32 	%rd17, %r13, 4;
	add.s64 	%rd18, %rd13, %rd17;
	ld.global.u32 	%r19, [%rd18];
	add.s32 	%r14, %r13, 1;
	mul.wide.u32 	%rd19, %r14, 4;
	add.s64 	%rd2, %rd13, %rd19;
	ld.global.u32 	%r15, [%rd2];
	setp.ge.u32 	%p2, %r19, %r15;
	@%p2 bra 	$L__BB0_6;
	cvta.to.global.u64 	%rd3, %rd8;
	cvta.to.global.u64 	%rd4, %rd9;
	cvta.to.global.u64 	%rd5, %rd12;
	cvta.to.global.u64 	%rd6, %rd11;
$L__BB0_3:
	mul.wide.u32 	%rd20, %r19, 4;
	add.s64 	%rd21, %rd3, %rd20;
	ld.global.u32 	%r4, [%rd21];
	mul.wide.u32 	%rd22, %r4, 4;
	add.s64 	%rd23, %rd4, %rd22;
	atom.relaxed.global.cas.b32 	%r16, [%rd23], -1, %r8;
	setp.ne.s32 	%p3, %r16, -1;
	@%p3 bra 	$L__BB0_5;
	atom.global.add.u32 	%r17, [%rd5], 1;
	mul.wide.u32 	%rd24, %r17, 4;
	add.s64 	%rd25, %rd6, %rd24;
	st.global.u32 	[%rd25], %r4;
$L__BB0_5:
	add.s32 	%r19, %r19, 1;
	ld.global.u32 	%r18, [%rd2];
	setp.lt.u32 	%p4, %r19, %r18;
	@%p4 bra 	$L__BB0_3;
$L__BB0_6:
	ret;

}


// ===== COMPILED SASS (sm_100) =====

	.target	sm_100

	.elftype	@"ET_EXEC"


//--------------------- .note.nv.tkinfo           --------------------------
	.section	.note.nv.tkinfo,"",@"SHT_NOTE"
	.sectionflags	@"SHF_NOTE_NV_TKINFO"
	.tkinfo
        /*0018*/ 	.word	0x00000002
        /*0030*/ 	.string	""
        /*0030*/ 	.string	"ptxas"
        /*0030*/ 	.string	"Cuda compilation tools, release 13.0, V13.0.88"
        /*0030*/ 	.string	"Build cuda_13.0.r13.0/compiler.36424714_0"
        /*0030*/ 	.string	"-arch sm_100 -m 64 "



//--------------------- .note.nv.cuinfo           --------------------------
	.section	.note.nv.cuinfo,"",@"SHT_NOTE"
	.sectionflags	@"SHF_NOTE_NV_CUINFO"
        /*0018*/ 	.short	0x0002
        /*001a*/ 	.short	0x0064
        /*001c*/ 	.short	0x0082
	.zero		2


//--------------------- .nv.info                  --------------------------
	.section	.nv.info,"",@"SHT_CUDA_INFO"
	.align	4


	//----- nvinfo : EIATTR_REGCOUNT
	.align		4
        /*0000*/ 	.byte	0x04, 0x2f
        /*0002*/ 	.short	(.L_1 - .L_0)
	.align		4
.L_0:
        /*0004*/ 	.word	index@(_Z10bfs_kernel8CSRGraphPjS0_S0_jS0_j)
        /*0008*/ 	.word	0x00000016


	//----- nvinfo : EIATTR_FRAME_SIZE
	.align		4
.L_1:
        /*000c*/ 	.byte	0x04, 0x11
        /*000e*/ 	.short	(.L_3 - .L_2)
	.align		4
.L_2:
        /*0010*/ 	.word	index@(_Z10bfs_kernel8CSRGraphPjS0_S0_jS0_j)
        /*0014*/ 	.word	0x00000000


	//----- nvinfo : EIATTR_MIN_STACK_SIZE
	.align		4
.L_3:
        /*0018*/ 	.byte	0x04, 0x12
        /*001a*/ 	.short	(.L_5 - .L_4)
	.align		4
.L_4:
        /*001c*/ 	.word	index@(_Z10bfs_kernel8CSRGraphPjS0_S0_jS0_j)
        /*0020*/ 	.word	0x00000000
.L_5:


//--------------------- .nv.compat                --------------------------
	.section	.nv.compat,"",@"SHT_CUDA_COMPAT_INFO"
	.align	4
        /*0000*/ 	.byte	0x02, 0x09, 0x00, 0x00, 0x02, 0x02, 0x01, 0x00, 0x02, 0x05, 0x05, 0x00, 0x03, 0x07, 0x01, 0x01
        /*0010*/ 	.byte	0x02, 0x03, 0x00, 0x00, 0x02, 0x06, 0x01, 0x00, 0x04, 0x0b, 0x08, 0x00, 0x09, 0x00, 0x00, 0x00
        /*0020*/ 	.byte	0x00, 0x00, 0x00, 0x00


//--------------------- .nv.info._Z10bfs_kernel8CSRGraphPjS0_S0_jS0_j --------------------------
	.section	.nv.info._Z10bfs_kernel8CSRGraphPjS0_S0_jS0_j,"",@"SHT_CUDA_INFO"
	.sectionflags	@""
	.align	4


	//----- nvinfo : EIATTR_CUDA_API_VERSION
	.align		4
        /*0000*/ 	.byte	0x04, 0x37
        /*0002*/ 	.short	(.L_7 - .L_6)
.L_6:
        /*0004*/ 	.word	0x00000082


	//----- nvinfo : EIATTR_KPARAM_INFO
	.align		4
.L_7:
        /*0008*/ 	.byte	0x04, 0x17
        /*000a*/ 	.short	(.L_9 - .L_8)
.L_8:
        /*000c*/ 	.word	0x00000000
        /*0010*/ 	.short	0x0006
        /*0012*/ 	.short	0x0040
        /*0014*/ 	.byte	0x00, 0xf0, 0x11, 0x00


	//----- nvinfo : EIATTR_KPARAM_INFO
	.align		4
.L_9:
        /*0018*/ 	.byte	0x04, 0x17
        /*001a*/ 	.short	(.L_11 - .L_10)
.L_10:
        /*001c*/ 	.word	0x00000000
        /*0020*/ 	.short	0x0005
        /*0022*/ 	.short	0x0038
        /*0024*/ 	.byte	0x00, 0xf5, 0x21, 0x00


	//----- nvinfo : EIATTR_KPARAM_INFO
	.align		4
.L_11:
        /*0028*/ 	.byte	0x04, 0x17
        /*002a*/ 	.short	(.L_13 - .L_12)
.L_12:
        /*002c*/ 	.word	0x00000000
        /*0030*/ 	.short	0x0004
        /*0032*/ 	.short	0x0030
        /*0034*/ 	.byte	0x00, 0xf0, 0x11, 0x00


	//----- nvinfo : EIATTR_KPARAM_INFO
	.align		4
.L_13:
        /*0038*/ 	.byte	0x04, 0x17
        /*003a*/ 	.short	(.L_15 - .L_14)
.L_14:
        /*003c*/ 	.word	0x00000000
        /*0040*/ 	.short	0x0003
        /*0042*/ 	.short	0x0028
        /*0044*/ 	.byte	0x00, 0xf5, 0x21, 0x00


	//----- nvinfo : EIATTR_KPARAM_INFO
	.align		4
.L_15:
        /*0048*/ 	.byte	0x04, 0x17
        /*004a*/ 	.short	(.L_17 - .L_16)
.L_16:
        /*004c*/ 	.word	0x00000000
        /*0050*/ 	.short	0x0002
        /*0052*/ 	.short	0x0020
        /*0054*/ 	.byte	0x00, 0xf5, 0x21, 0x00


	//----- nvinfo : EIATTR_KPARAM_INFO
	.align		4
.L_17:
        /*0058*/ 	.byte	0x04, 0x17
        /*005a*/ 	.short	(.L_19 - .L_18)
.L_18:
        /*005c*/ 	.word	0x00000000
        /*0060*/ 	.short	0x0001
        /*0062*/ 	.short	0x0018
        /*0064*/ 	.byte	0x00, 0xf5, 0x21, 0x00


	//----- nvinfo : EIATTR_KPARAM_INFO
	.align		4
.L_19:
        /*0068*/ 	.byte	0x04, 0x17
        /*006a*/ 	.short	(.L_21 - .L_20)
.L_20:
        /*006c*/ 	.word	0x00000000
        /*0070*/ 	.short	0x0000
        /*0072*/ 	.short	0x0000
        /*0074*/ 	.byte	0x00, 0xf0, 0x61, 0x00


	//----- nvinfo : EIATTR_SPARSE_MMA_MASK
	.align		4
.L_21:
        /*0078*/ 	.byte	0x03, 0x50
        /*007a*/ 	.short	0x0000


	//----- nvinfo : EIATTR_MAXREG_COUNT
	.align		4
        /*007c*/ 	.byte	0x03, 0x1b
        /*007e*/ 	.short	0x00ff


	//----- nvinfo : EIATTR_MERCURY_ISA_VERSION
	.align		4
        /*0080*/ 	.byte	0x03, 0x5f
        /*0082*/ 	.short	0x0101


	//----- nvinfo : EIATTR_INT_WARP_WIDE_INSTR_OFFSETS
	.align		4
        /*0084*/ 	.byte	0x04, 0x31
        /*0086*/ 	.short	(.L_23 - .L_22)


	//   ....[0]....
.L_22:
        /*0088*/ 	.word	0x00000210


	//   ....[1]....
        /*008c*/ 	.word	0x000002a0


	//----- nvinfo : EIATTR_VRC_CTA_INIT_COUNT
	.align		4
.L_23:
        /*0090*/ 	.byte	0x02, 0x4a
	.zero		1
	.zero		1


	//----- nvinfo : EIATTR_EXIT_INSTR_OFFSETS
	.align		4
        /*0094*/ 	.byte	0x04, 0x1c
        /*0096*/ 	.short	(.L_25 - .L_24)


	//   ....[0]....
.L_24:
        /*0098*/ 	.word	0x00000070


	//   ....[1]....
        /*009c*/ 	.word	0x00000130


	//   ....[2]....
        /*00a0*/ 	.word	0x00000330


	//----- nvinfo : EIATTR_CRS_STACK_SIZE
	.align		4
.L_25:
        /*00a4*/ 	.byte	0x04, 0x1e
        /*00a6*/ 	.short	(.L_27 - .L_26)
.L_26:
        /*00a8*/ 	.word	0x00000000


	//----- nvinfo : EIATTR_CBANK_PARAM_SIZE
	.align		4
.L_27:
        /*00ac*/ 	.byte	0x03, 0x19
        /*00ae*/ 	.short	0x0044


	//----- nvinfo : EIATTR_PARAM_CBANK
	.align		4
        /*00b0*/ 	.byte	0x04, 0x0a
        /*00b2*/ 	.short	(.L_29 - .L_28)
	.align		4
.L_28:
        /*00b4*/ 	.word	index@(.nv.constant0._Z10bfs_kernel8CSRGraphPjS0_S0_jS0_j)
        /*00b8*/ 	.short	0x0380
        /*00ba*/ 	.short	0x0044


	//----- nvinfo : EIATTR_SW_WAR
	.align		4
.L_29:
        /*00bc*/ 	.byte	0x04, 0x36
        /*00be*/ 	.short	(.L_31 - .L_30)
.L_30:
        /*00c0*/ 	.word	0x00000008
.L_31:


//--------------------- .nv.callgraph             --------------------------
	.section	.nv.callgraph,"",@"SHT_CUDA_CALLGRAPH"
	.align	4
	.sectionentsize	8
	.align		4
        /*0000*/ 	.word	0x00000000
	.align		4
        /*0004*/ 	.word	0xffffffff
	.align		4
        /*0008*/ 	.word	0x00000000
	.align		4
        /*000c*/ 	.word	0xfffffffe
	.align		4
        /*0010*/ 	.word	0x00000000
	.align		4
        /*0014*/ 	.word	0xfffffffd
	.align		4
        /*0018*/ 	.word	0x00000000
	.align		4
        /*001c*/ 	.word	0xfffffffc


//--------------------- .text._Z10bfs_kernel8CSRGraphPjS0_S0_jS0_j --------------------------
	.section	.text._Z10bfs_kernel8CSRGraphPjS0_S0_jS0_j,"ax",@progbits
	.align	128
        .global         _Z10bfs_kernel8CSRGraphPjS0_S0_jS0_j
        .type           _Z10bfs_kernel8CSRGraphPjS0_S0_jS0_j,@function
        .size           _Z10bfs_kernel8CSRGraphPjS0_S0_jS0_j,(.L_x_4 - _Z10bfs_kernel8CSRGraphPjS0_S0_jS0_j)
        .other          _Z10bfs_kernel8CSRGraphPjS0_S0_jS0_j,@"STO_CUDA_ENTRY STV_DEFAULT"
_Z10bfs_kernel8CSRGraphPjS0_S0_jS0_j:
.text._Z10bfs_kernel8CSRGraphPjS0_S0_jS0_j:
[----:B------:R-:W-:Y:S01]  /*0000*/  LDC R1, c[0x0][0x37c] ;  /* 0x0000df00ff017b82 */ /* 0x000fe20000000800 */
[----:B------:R-:W0:Y:S07]  /*0010*/  S2R R0, SR_TID.X ;  /* 0x0000000000007919 */ /* 0x000e2e0000002100 */
[----:B------:R-:W0:Y:S01]  /*0020*/  S2UR UR4, SR_CTAID.X ;  /* 0x00000000000479c3 */ /* 0x000e220000002500 */
[----:B------:R-:W1:Y:S07]  /*0030*/  LDCU UR5, c[0x0][0x3b0] ;  /* 0x00007600ff0577ac */ /* 0x000e6e0008000800 */
[----:B------:R-:W0:Y:S02]  /*0040*/  LDC R3, c[0x0][0x360] ;  /* 0x0000d800ff037b82 */ /* 0x000e240000000800 */
[----:B0-----:R-:W-:-:S05]  /*0050*/  IMAD R3, R3, UR4, R0 ;  /* 0x0000000403037c24 */ /* 0x001fca000f8e0200 */
[----:B-1----:R-:W-:-:S13]  /*0060*/  ISETP.GE.U32.AND P0, PT, R3, UR5, PT ;  /* 0x0000000503007c0c */ /* 0x002fda000bf06070 */
[----:B------:R-:W-:Y:S05]  /*0070*/  @P0 EXIT ;  /* 0x000000000000094d */ /* 0x000fea0003800000 */
[----:B------:R-:W0:Y:S01]  /*0080*/  LDC.64 R4, c[0x0][0x3a0] ;  /* 0x0000e800ff047b82 */ /* 0x000e220000000a00 */
[----:B------:R-:W1:Y:S01]  /*0090*/  LDCU.64 UR4, c[0x0][0x358] ;  /* 0x00006b00ff0477ac */ /* 0x000e620008000a00 */
[----:B0-----:R-:W-:-:S06]  /*00a0*/  IMAD.WIDE.U32 R4, R3, 0x4, R4 ;  /* 0x0000000403047825 */ /* 0x001fcc00078e0004 */
[----:B------:R-:W0:Y:S01]  /*00b0*/  LDC.64 R2, c[0x0][0x380] ;  /* 0x0000e000ff027b82 */ /* 0x000e220000000a00 */
[----:B-1----:R-:W2:Y:S02]  /*00c0*/  LDG.E R5, desc[UR4][R4.64] ;  /* 0x0000000404057981 */ /* 0x002ea4000c1e1900 */
[C---:B--2---:R-:W-:Y:S01]  /*00d0*/  IADD3 R9, PT, PT, R5.reuse, 0x1, RZ ;  /* 0x0000000105097810 */ /* 0x044fe20007ffe0ff */
[----:B0-----:R-:W-:-:S04]  /*00e0*/  IMAD.WIDE.U32 R6, R5, 0x4, R2 ;  /* 0x0000000405067825 */ /* 0x001fc800078e0002 */
[----:B------:R-:W-:Y:S01]  /*00f0*/  IMAD.WIDE.U32 R2, R9, 0x4, R2 ;  /* 0x0000000409027825 */ /* 0x000fe200078e0002 */
[----:B------:R-:W2:Y:S04]  /*0100*/  LDG.E R11, desc[UR4][R6.64] ;  /* 0x00000004060b7981 */ /* 0x000ea8000c1e1900 */
[----:B------:R-:W2:Y:S02]  /*0110*/  LDG.E R0, desc[UR4][R2.64] ;  /* 0x0000000402007981 */ /* 0x000ea4000c1e1900 */
[----:B--2---:R-:W-:-:S13]  /*0120*/  ISETP.GE.U32.AND P0, PT, R11, R0, PT ;  /* 0x000000000b00720c */ /* 0x004fda0003f06070 */
[----:B------:R-:W-:Y:S05]  /*0130*/  @P0 EXIT ;  /* 0x000000000000094d */ /* 0x000fea0003800000 */
[----:B------:R-:W0:Y:S08]  /*0140*/  LDC.64 R4, c[0x0][0x388] ;  /* 0x0000e200ff047b82 */ /* 0x000e300000000a00 */
[----:B------:R-:W1:Y:S08]  /*0150*/  LDC.64 R6, c[0x0][0x398] ;  /* 0x0000e600ff067b82 */ /* 0x000e700000000a00 */
[----:B------:R-:W2:Y:S02]  /*0160*/  LDC.64 R8, c[0x0][0x3a8] ;  /* 0x0000ea00ff087b82 */ /* 0x000ea40000000a00 */
.L_x_2:
[----:B0-----:R-:W-:-:S05]  /*0170*/  IMAD.WIDE.U32 R12, R11, 0x4, R4 ;  /* 0x000000040b0c7825 */ /* 0x001fca00078e0004 */
[----:B------:R-:W1:Y:S01]  /*0180*/  LDG.E R19, desc[UR4][R12.64] ;  /* 0x000000040c137981 */ /* 0x000e62000c1e1900 */
[----:B------:R-:W0:Y:S01]  /*0190*/  LDC R17, c[0x0][0x3c0] ;  /* 0x0000f000ff117b82 */ /* 0x000e220000000800 */
[----:B------:R-:W-:Y:S01]  /*01a0*/  MOV R16, 0xffffffff ;  /* 0xffffffff00107802 */ /* 0x000fe20000000f00 */
[----:B-1----:R-:W-:-:S06]  /*01b0*/  IMAD.WIDE.U32 R14, R19, 0x4, R6 ;  /* 0x00000004130e7825 */ /* 0x002fcc00078e0006 */
[----:B0-----:R-:W3:Y:S01]  /*01c0*/  ATOMG.E.CAS.STRONG.GPU PT, R14, [R14], R16, R17 ;  /* 0x000000100e0e73a9 */ /* 0x001ee200001ee111 */
[----:B------:R-:W-:Y:S01]  /*01d0*/  BSSY.RECONVERGENT B0, `(.L_x_0) ;  /* 0x0000011000007945 */ /* 0x000fe20003800200 */
[----:B---3--:R-:W-:-:S13]  /*01e0*/  ISETP.NE.AND P0, PT, R14, -0x1, PT ;  /* 0xffffffff0e00780c */ /* 0x008fda0003f05270 */
[----:B------:R-:W-:Y:S05]  /*01f0*/  @P0 BRA `(.L_x_1) ;  /* 0x0000000000380947 */ /* 0x000fea0003800000 */
[----:B------:R-:W0:Y:S01]  /*0200*/  S2R R15, SR_LANEID ;  /* 0x00000000000f7919 */ /* 0x000e220000000000 */
[----:B------:R-:W-:Y:S01]  /*0210*/  VOTEU.ANY UR6, UPT, PT ;  /* 0x0000000000067886 */ /* 0x000fe200038e0100 */
[----:B------:R-:W1:Y:S01]  /*0220*/  LDC.64 R12, c[0x0][0x3b8] ;  /* 0x0000ee00ff0c7b82 */ /* 0x000e620000000a00 */
[----:B------:R-:W0:Y:S08]  /*0230*/  FLO.U32 R0, UR6 ;  /* 0x0000000600007d00 */ /* 0x000e3000080e0000 */
[----:B------:R-:W1:Y:S01]  /*0240*/  POPC R17, UR6 ;  /* 0x0000000600117d09 */ /* 0x000e620008000000 */
[----:B0-----:R-:W-:-:S13]  /*0250*/  ISETP.EQ.U32.AND P0, PT, R0, R15, PT ;  /* 0x0000000f0000720c */ /* 0x001fda0003f02070 */
[----:B-1----:R-:W3:Y:S01]  /*0260*/  @P0 ATOMG.E.ADD.STRONG.GPU PT, R13, desc[UR4][R12.64], R17 ;  /* 0x800000110c0d09a8 */ /* 0x002ee200081ef104 */
[----:B------:R-:W0:Y:S02]  /*0270*/  S2R R10, SR_LTMASK ;  /* 0x00000000000a7919 */ /* 0x000e240000003900 */
[----:B0-----:R-:W-:-:S06]  /*0280*/  LOP3.LUT R10, R10, UR6, RZ, 0xc0, !PT ;  /* 0x000000060a0a7c12 */ /* 0x001fcc000f8ec0ff */
[----:B------:R-:W0:Y:S01]  /*0290*/  POPC R10, R10 ;  /* 0x0000000a000a7309 */ /* 0x000e220000000000 */
[----:B---3--:R-:W0:Y:S02]  /*02a0*/  SHFL.IDX PT, R15, R13, R0, 0x1f ;  /* 0x00001f000d0f7589 */ /* 0x008e2400000e0000 */
[----:B0-----:R-:W-:-:S05]  /*02b0*/  IADD3 R15, PT, PT, R15, R10, RZ ;  /* 0x0000000a0f0f7210 */ /* 0x001fca0007ffe0ff */
[----:B--2---:R-:W-:-:S05]  /*02c0*/  IMAD.WIDE.U32 R14, R15, 0x4, R8 ;  /* 0x000000040f0e7825 */ /* 0x004fca00078e0008 */
[----:B------:R0:W-:Y:S02]  /*02d0*/  STG.E desc[UR4][R14.64], R19 ;  /* 0x000000130e007986 */ /* 0x0001e4000c101904 */
.L_x_1:
[----:B------:R-:W-:Y:S05]  /*02e0*/  BSYNC.RECONVERGENT B0 ;  /* 0x0000000000007941 */ /* 0x000fea0003800200 */
.L_x_0:
[----:B------:R-:W3:Y:S01]  /*02f0*/  LDG.E R0, desc[UR4][R2.64] ;  /* 0x0000000402007981 */ /* 0x000ee2000c1e1900 */
[----:B------:R-:W-:-:S04]  /*0300*/  IADD3 R11, PT, PT, R11, 0x1, RZ ;  /* 0x000000010b0b7810 */ /* 0x000fc80007ffe0ff */
[----:B---3--:R-:W-:-:S13]  /*0310*/  ISETP.GE.U32.AND P0, PT, R11, R0, PT ;  /* 0x000000000b00720c */ /* 0x008fda0003f06070 */
[----:B------:R-:W-:Y:S05]  /*0320*/  @!P0 BRA `(.L_x_2) ;  /* 0xfffffffc00908947 */ /* 0x000fea000383ffff */
[----:B------:R-:W-:Y:S05]  /*0330*/  EXIT ;  /* 0x000000000000794d */ /* 0x000fea0003800000 */
.L_x_3:
[----:B------:R-:W-:-:S00]  /*0340*/  BRA `(.L_x_3) ;  /* 0xfffffffc00fc7947 */ /* 0x000fc0000383ffff */
[----:B------:R-:W-:-:S00]  /*0350*/  NOP ;  /* 0x0000000000007918 */ /* 0x000fc00000000000 */
        /* <DEDUP_REMOVED lines=10> */
.L_x_4:


//--------------------- .nv.shared.reserved.0     --------------------------
	.section	.nv.shared.reserved.0,"aw",@nobits
	.weak		__nv_reservedSMEM_offset_0_alias
	.size		__nv_reservedSMEM_offset_0_alias, 0, 64
	.other		__nv_reservedSMEM_offset_0_alias,@"STO_CUDA_RESERVED_SHARED STV_DEFAULT"
__nv_reservedSMEM_offset_0_alias:
	.zero		0
	.zero		64


//--------------------- .nv.constant0._Z10bfs_kernel8CSRGraphPjS0_S0_jS0_j --------------------------
	.section	.nv.constant0._Z10bfs_kernel8CSRGraphPjS0_S0_jS0_j,"a",@progbits
	.sectionflags	@""
	.align	4
.nv.constant0._Z10bfs_kernel8CSRGraphPjS0_S0_jS0_j:
	.zero		964


//--------------------- SYMBOLS --------------------------

	.type		.nv.reservedSmem.offset0,@object
	.size		.nv.reservedSmem.offset0,0x4
